//
// Generated by NVIDIA NVVM Compiler
//
// Compiler Build ID: CL-36424714
// Cuda compilation tools, release 13.0, V13.0.88
// Based on NVVM 20.0.0
//

.version 9.0
.target sm_100
.address_size 64

	// .globl	_Z8mykernelP11SharedState
.extern .func  (.param .b32 func_retval0) vprintf
(
	.param .b64 vprintf_param_0,
	.param .b64 vprintf_param_1
)
;
.global .align 1 .b8 $str[17] = {68, 101, 118, 105, 99, 101, 32, 49, 32, 69, 82, 82, 79, 82, 33, 10};
.global .align 1 .b8 $str$1[17] = {68, 101, 118, 105, 99, 101, 32, 48, 32, 69, 82, 82, 79, 82, 33, 10};
.global .align 1 .b8 $str$2[9] = {105, 116, 101, 114, 32, 37, 100, 10};

.visible .entry _Z8mykernelP11SharedState(
	.param .u64 .ptr .align 1 _Z8mykernelP11SharedState_param_0
)
{
	.local .align 8 .b8 	__local_depot0[8];
	.reg .b64 	%SP;
	.reg .b64 	%SPL;
	.reg .pred 	%p<22>;
	.reg .b16 	%rs<19>;
	.reg .b32 	%r<33>;
	.reg .b64 	%rd<14>;

	mov.u64 	%SPL, __local_depot0;
	cvta.local.u64 	%SP, %SPL;
	ld.param.u64 	%rd5, [_Z8mykernelP11SharedState_param_0];
	cvta.to.global.u64 	%rd1, %rd5;
	add.u64 	%rd6, %SP, 0;
	add.u64 	%rd2, %SPL, 0;
	mov.u32 	%r1, %tid.x;
	mov.u32 	%r8, %ntid.x;
	mov.u32 	%r9, %ctaid.x;
	mad.lo.s32 	%r2, %r8, %r9, %r1;
	mov.u32 	%r10, %nctaid.x;
	add.s64 	%rd3, %rd1, 4;
	add.s64 	%rd4, %rd1, 8;
	add.s32 	%r3, %r10, -1;
	add.s32 	%r4, %r10, 1;
	mov.b32 	%r32, 0;
	mov.u64 	%rd7, $str;
	mov.u64 	%rd9, $str$1;
$L__BB0_1:
	setp.ne.s32 	%p1, %r2, 0;
	bar.sync 	0;
	@%p1 bra 	$L__BB0_6;
$L__BB0_2:
	ld.volatile.global.u8 	%rs3, [%rd1+1];
	setp.ne.s16 	%p2, %rs3, 0;
	@%p2 bra 	$L__BB0_2;
	mov.b16 	%rs4, 1;
	st.volatile.global.u8 	[%rd1+1], %rs4;
$L__BB0_4:
	ld.volatile.global.u8 	%rs5, [%rd1];
	setp.eq.s16 	%p3, %rs5, 0;
	@%p3 bra 	$L__BB0_4;
	mov.b16 	%rs6, 0;
	st.volatile.global.u8 	[%rd1], %rs6;
$L__BB0_6:
	setp.ne.s32 	%p4, %r1, 0;
	@%p4 bra 	$L__BB0_13;
$L__BB0_7:
	ld.volatile.global.u32 	%r11, [%rd4];
	setp.ne.s32 	%p5, %r11, 0;
	@%p5 bra 	$L__BB0_7;
	atom.global.sys.add.u32 	%r12, [%rd3], 1;
	setp.ne.s32 	%p6, %r12, %r3;
	@%p6 bra 	$L__BB0_10;
	st.volatile.global.u32 	[%rd4], %r4;
	ld.volatile.global.u32 	%r13, [%rd3];
	add.s32 	%r14, %r13, 1;
	st.volatile.global.u32 	[%rd3], %r14;
$L__BB0_10:
	ld.volatile.global.u32 	%r15, [%rd3];
	setp.ne.s32 	%p7, %r15, %r4;
	@%p7 bra 	$L__BB0_10;
	atom.global.sys.add.u32 	%r16, [%rd4], -1;
	setp.ne.s32 	%p8, %r16, 2;
	@%p8 bra 	$L__BB0_13;
	mov.b32 	%r17, 0;
	st.volatile.global.u32 	[%rd3], %r17;
	ld.volatile.global.u32 	%r18, [%rd4];
	add.s32 	%r19, %r18, -1;
	st.volatile.global.u32 	[%rd4], %r19;
$L__BB0_13:
	setp.ne.s32 	%p9, %r2, 0;
	@%p9 bra 	$L__BB0_18;
$L__BB0_14:
	ld.volatile.global.u8 	%rs7, [%rd1+1];
	setp.ne.s16 	%p10, %rs7, 0;
	@%p10 bra 	$L__BB0_14;
	mov.b16 	%rs8, 1;
	st.volatile.global.u8 	[%rd1+1], %rs8;
$L__BB0_16:
	ld.volatile.global.u8 	%rs9, [%rd1];
	setp.eq.s16 	%p11, %rs9, 0;
	@%p11 bra 	$L__BB0_16;
	mov.b16 	%rs10, 0;
	st.volatile.global.u8 	[%rd1], %rs10;
$L__BB0_18:
	setp.ne.s32 	%p12, %r2, 1;
	bar.sync 	0;
	cvt.u16.u32 	%rs1, %r32;
	mul.hi.u16 	%rs11, %rs1, -21845;
	shr.u16 	%rs12, %rs11, 1;
	mul.lo.s16 	%rs13, %rs12, 3;
	sub.s16 	%rs2, %rs1, %rs13;
	setp.ne.s16 	%p13, %rs2, 1;
	or.pred  	%p14, %p12, %p13;
	@%p14 bra 	$L__BB0_22;
	ld.volatile.global.u32 	%r20, [%rd1+12];
	setp.eq.s32 	%p15, %r20, 1;
	@%p15 bra 	$L__BB0_21;
	cvta.global.u64 	%rd8, %rd7;
	{ // callseq 0, 0
	.param .b64 param0;
	st.param.b64 	[param0], %rd8;
	.param .b64 param1;
	st.param.b64 	[param1], 0;
	.param .b32 retval0;
	call.uni (retval0), 
	vprintf, 
	(
	param0, 
	param1
	);
	ld.param.b32 	%r21, [retval0];
	} // callseq 0
$L__BB0_21:
	mov.b32 	%r23, 2;
	st.volatile.global.u32 	[%rd1+12], %r23;
$L__BB0_22:
	setp.ne.s32 	%p16, %r2, 0;
	setp.ne.s16 	%p17, %rs2, 2;
	or.pred  	%p18, %p16, %p17;
	@%p18 bra 	$L__BB0_26;
	ld.volatile.global.u32 	%r24, [%rd1+12];
	setp.eq.s32 	%p19, %r24, 2;
	@%p19 bra 	$L__BB0_25;
	cvta.global.u64 	%rd10, %rd9;
	{ // callseq 1, 0
	.param .b64 param0;
	st.param.b64 	[param0], %rd10;
	.param .b64 param1;
	st.param.b64 	[param1], 0;
	.param .b32 retval0;
	call.uni (retval0), 
	vprintf, 
	(
	param0, 
	param1
	);
	ld.param.b32 	%r25, [retval0];
	} // callseq 1
$L__BB0_25:
	mov.b32 	%r27, 0;
	st.volatile.global.u32 	[%rd1+12], %r27;
$L__BB0_26:
	shr.u16 	%rs14, %rs1, 3;
	mul.hi.u16 	%rs15, %rs14, 8389;
	shr.u16 	%rs16, %rs15, 4;
	mul.lo.s16 	%rs17, %rs16, 1000;
	sub.s16 	%rs18, %rs1, %rs17;
	cvt.u32.u16 	%r28, %rs18;
	or.b32  	%r29, %r2, %r28;
	setp.ne.s32 	%p20, %r29, 0;
	@%p20 bra 	$L__BB0_28;
	st.local.u32 	[%rd2], %r32;
	mov.u64 	%rd11, $str$2;
	cvta.global.u64 	%rd12, %rd11;
	{ // callseq 2, 0
	.param .b64 param0;
	st.param.b64 	[param0], %rd12;
	.param .b64 param1;
	st.param.b64 	[param1], %rd6;
	.param .b32 retval0;
	call.uni (retval0), 
	vprintf, 
	(
	param0, 
	param1
	);
	ld.param.b32 	%r30, [retval0];
	} // callseq 2
$L__BB0_28:
	add.s32 	%r32, %r32, 1;
	setp.ne.s32 	%p21, %r32, 10000;
	@%p21 bra 	$L__BB0_1;
	ret;

}


// ===== COMPILED SASS (sm_100) =====

	.target	sm_100

	.elftype	@"ET_EXEC"


//--------------------- .note.nv.tkinfo           --------------------------
	.section	.note.nv.tkinfo,"",@"SHT_NOTE"
	.sectionflags	@"SHF_NOTE_NV_TKINFO"
	.tkinfo
        /*0018*/ 	.word	0x00000002
        /*0030*/ 	.string	""
        /*0030*/ 	.string	"ptxas"
        /*0030*/ 	.string	"Cuda compilation tools, release 13.0, V13.0.88"
        /*0030*/ 	.string	"Build cuda_13.0.r13.0/compiler.36424714_0"
        /*0030*/ 	.string	"-arch sm_100 -m 64 "



//--------------------- .note.nv.cuinfo           --------------------------
	.section	.note.nv.cuinfo,"",@"SHT_NOTE"
	.sectionflags	@"SHF_NOTE_NV_CUINFO"
        /*0018*/ 	.short	0x0002
        /*001a*/ 	.short	0x0064
        /*001c*/ 	.short	0x0082
	.zero		2


//--------------------- .nv.info                  --------------------------
	.section	.nv.info,"",@"SHT_CUDA_INFO"
	.align	4


	//----- nvinfo : EIATTR_REGCOUNT
	.align		4
        /*0000*/ 	.byte	0x04, 0x2f
        /*0002*/ 	.short	(.L_4 - .L_3)
	.align		4
.L_3:
        /*0004*/ 	.word	index@(_Z8mykernelP11SharedState)
        /*0008*/ 	.word	0x0000001d


	//----- nvinfo : EIATTR_FRAME_SIZE
	.align		4
.L_4:
        /*000c*/ 	.byte	0x04, 0x11
        /*000e*/ 	.short	(.L_6 - .L_5)
	.align		4
.L_5:
        /*0010*/ 	.word	index@(_Z8mykernelP11SharedState)
        /*0014*/ 	.word	0x00000008


	//----- nvinfo : EIATTR_MIN_STACK_SIZE
	.align		4
.L_6:
        /*0018*/ 	.byte	0x04, 0x12
        /*001a*/ 	.short	(.L_8 - .L_7)
	.align		4
.L_7:
        /*001c*/ 	.word	index@(_Z8mykernelP11SharedState)
        /*0020*/ 	.word	0x00000008
.L_8:


//--------------------- .nv.compat                --------------------------
	.section	.nv.compat,"",@"SHT_CUDA_COMPAT_INFO"
	.align	4
        /*0000*/ 	.byte	0x02, 0x09, 0x00, 0x00, 0x02, 0x02, 0x01, 0x00, 0x02, 0x05, 0x05, 0x00, 0x03, 0x07, 0x01, 0x01
        /*0010*/ 	.byte	0x02, 0x03, 0x00, 0x00, 0x02, 0x06, 0x01, 0x00, 0x04, 0x0b, 0x08, 0x00, 0x09, 0x00, 0x00, 0x00
        /*0020*/ 	.byte	0x00, 0x00, 0x00, 0x00


//--------------------- .nv.info._Z8mykernelP11SharedState --------------------------
	.section	.nv.info._Z8mykernelP11SharedState,"",@"SHT_CUDA_INFO"
	.sectionflags	@""
	.align	4


	//----- nvinfo : EIATTR_CUDA_API_VERSION
	.align		4
        /*0000*/ 	.byte	0x04, 0x37
        /*0002*/ 	.short	(.L_10 - .L_9)
.L_9:
        /*0004*/ 	.word	0x00000082


	//----- nvinfo : EIATTR_KPARAM_INFO
	.align		4
.L_10:
        /*0008*/ 	.byte	0x04, 0x17
        /*000a*/ 	.short	(.L_12 - .L_11)
.L_11:
        /*000c*/ 	.word	0x00000000
        /*0010*/ 	.short	0x0000
        /*0012*/ 	.short	0x0000
        /*0014*/ 	.byte	0x00, 0xf5, 0x21, 0x00


	//----- nvinfo : EIATTR_SPARSE_MMA_MASK
	.align		4
.L_12:
        /*0018*/ 	.byte	0x03, 0x50
        /*001a*/ 	.short	0x0000


	//----- nvinfo : EIATTR_MAXREG_COUNT
	.align		4
        /*001c*/ 	.byte	0x03, 0x1b
        /*001e*/ 	.short	0x00ff


	//----- nvinfo : EIATTR_NUM_BARRIERS
	.align		4
        /*0020*/ 	.byte	0x02, 0x4c
        /*0022*/ 	.byte	0x01
	.zero		1


	//----- nvinfo : EIATTR_EXTERNS
	.align		4
        /*0024*/ 	.byte	0x04, 0x0f
        /*0026*/ 	.short	(.L_14 - .L_13)


	//   ....[0]....
	.align		4
.L_13:
        /*0028*/ 	.word	index@(vprintf)


	//----- nvinfo : EIATTR_MERCURY_ISA_VERSION
	.align		4
.L_14:
        /*002c*/ 	.byte	0x03, 0x5f
        /*002e*/ 	.short	0x0101


	//----- nvinfo : EIATTR_INT_WARP_WIDE_INSTR_OFFSETS
	.align		4
        /*0030*/ 	.byte	0x04, 0x31
        /*0032*/ 	.short	(.L_16 - .L_15)


	//   ....[0]....
.L_15:
        /*0034*/ 	.word	0x000002f0


	//   ....[1]....
        /*0038*/ 	.word	0x00000380


	//   ....[2]....
        /*003c*/ 	.word	0x00000450


	//   ....[3]....
        /*0040*/ 	.word	0x000004d0


	//----- nvinfo : EIATTR_VRC_CTA_INIT_COUNT
	.align		4
.L_16:
        /*0044*/ 	.byte	0x02, 0x4a
	.zero		1
	.zero		1


	//----- nvinfo : EIATTR_SYSCALL_OFFSETS
	.align		4
        /*0048*/ 	.byte	0x04, 0x46
        /*004a*/ 	.short	(.L_18 - .L_17)


	//   ....[0]....
.L_17:
        /*004c*/ 	.word	0x000007d0


	//   ....[1]....
        /*0050*/ 	.word	0x00000920


	//   ....[2]....
        /*0054*/ 	.word	0x00000ac0


	//----- nvinfo : EIATTR_EXIT_INSTR_OFFSETS
	.align		4
.L_18:
        /*0058*/ 	.byte	0x04, 0x1c
        /*005a*/ 	.short	(.L_20 - .L_19)


	//   ....[0]....
.L_19:
        /*005c*/ 	.word	0x00000b10


	//----- nvinfo : EIATTR_CRS_STACK_SIZE
	.align		4
.L_20:
        /*0060*/ 	.byte	0x04, 0x1e
        /*0062*/ 	.short	(.L_22 - .L_21)
.L_21:
        /*0064*/ 	.word	0x00000000


	//----- nvinfo : EIATTR_CBANK_PARAM_SIZE
	.align		4
.L_22:
        /*0068*/ 	.byte	0x03, 0x19
        /*006a*/ 	.short	0x0008


	//----- nvinfo : EIATTR_PARAM_CBANK
	.align		4
        /*006c*/ 	.byte	0x04, 0x0a
        /*006e*/ 	.short	(.L_24 - .L_23)
	.align		4
.L_23:
        /*0070*/ 	.word	index@(.nv.constant0._Z8mykernelP11SharedState)
        /*0074*/ 	.short	0x0380
        /*0076*/ 	.short	0x0008


	//----- nvinfo : EIATTR_SW_WAR
	.align		4
.L_24:
        /*0078*/ 	.byte	0x04, 0x36
        /*007a*/ 	.short	(.L_26 - .L_25)
.L_25:
        /*007c*/ 	.word	0x00000008
.L_26:


//--------------------- .nv.callgraph             --------------------------
	.section	.nv.callgraph,"",@"SHT_CUDA_CALLGRAPH"
	.align	4
	.sectionentsize	8
	.align		4
        /*0000*/ 	.word	0x00000000
	.align		4
        /*0004*/ 	.word	0xffffffff
	.align		4
        /*0008*/ 	.word	index@(_Z8mykernelP11SharedState)
	.align		4
        /*000c*/ 	.word	index@(vprintf)
	.align		4
        /*0010*/ 	.word	0x00000000
	.align		4
        /*0014*/ 	.word	0xfffffffe
	.align		4
        /*0018*/ 	.word	0x00000000
	.align		4
        /*001c*/ 	.word	0xfffffffd
	.align		4
        /*0020*/ 	.word	0x00000000
	.align		4
        /*0024*/ 	.word	0xfffffffc


//--------------------- .nv.constant4             --------------------------
	.section	.nv.constant4,"a",@progbits
	.align	8
	.align		8
.nv.constant4:
        /*0000*/ 	.dword	vprintf
	.align		8
        /*0008*/ 	.dword	$str
	.align		8
        /*0010*/ 	.dword	$str$1
	.align		8
        /*0018*/ 	.dword	$str$2


//--------------------- .text._Z8mykernelP11SharedState --------------------------
	.section	.text._Z8mykernelP11SharedState,"ax",@progbits
	.align	128
        .global         _Z8mykernelP11SharedState
        .type           _Z8mykernelP11SharedState,@function
        .size           _Z8mykernelP11SharedState,(.L_x_22 - _Z8mykernelP11SharedState)
        .other          _Z8mykernelP11SharedState,@"STO_CUDA_ENTRY STV_DEFAULT"
_Z8mykernelP11SharedState:
.text._Z8mykernelP11SharedState:
[----:B------:R-:W0:Y:S01]  /*0000*/  LDC R1, c[0x0][0x37c] ;  /* 0x0000df00ff017b82 */ /* 0x000e220000000800 */
[----:B------:R-:W1:Y:S01]  /*0010*/  S2R R26, SR_TID.X ;  /* 0x00000000001a7919 */ /* 0x000e620000002100 */
[----:B------:R-:W2:Y:S01]  /*0020*/  LDCU.64 UR4, c[0x0][0x380] ;  /* 0x00007000ff0477ac */ /* 0x000ea20008000a00 */
[----:B0-----:R-:W-:Y:S01]  /*0030*/  VIADD R1, R1, 0xfffffff8 ;  /* 0xfffffff801017836 */ /* 0x001fe20000000000 */
[----:B------:R-:W1:Y:S01]  /*0040*/  S2R R25, SR_CTAID.X ;  /* 0x0000000000197919 */ /* 0x000e620000002500 */
[----:B------:R-:W0:Y:S01]  /*0050*/  LDCU UR7, c[0x0][0x2fc] ;  /* 0x00005f80ff0777ac */ /* 0x000e220008000800 */
[----:B------:R-:W-:Y:S01]  /*0060*/  IMAD.MOV.U32 R18, RZ, RZ, RZ ;  /* 0x000000ffff127224 */ /* 0x000fe200078e00ff */
[----:B------:R-:W1:Y:S01]  /*0070*/  LDCU UR8, c[0x0][0x360] ;  /* 0x00006c00ff0877ac */ /* 0x000e620008000800 */
[----:B------:R-:W3:Y:S01]  /*0080*/  LDC R23, c[0x0][0x370] ;  /* 0x0000dc00ff177b82 */ /* 0x000ee20000000800 */
[----:B------:R-:W4:Y:S01]  /*0090*/  LDCU UR6, c[0x0][0x2f8] ;  /* 0x00005f00ff0677ac */ /* 0x000f220008000800 */
[----:B------:R-:W0:Y:S01]  /*00a0*/  LDCU.64 UR36, c[0x0][0x358] ;  /* 0x00006b00ff2477ac */ /* 0x000e220008000a00 */
[----:B--2---:R-:W-:-:S04]  /*00b0*/  UIADD3 UR4, UP0, UPT, UR4, 0x4, URZ ;  /* 0x0000000404047890 */ /* 0x004fc8000ff1e0ff */
[----:B------:R-:W-:Y:S02]  /*00c0*/  UIADD3.X UR5, UPT, UPT, URZ, UR5, URZ, UP0, !UPT ;  /* 0x00000005ff057290 */ /* 0x000fe400087fe4ff */
[----:B------:R-:W-:Y:S01]  /*00d0*/  IMAD.U32 R16, RZ, RZ, UR4 ;  /* 0x00000004ff107e24 */ /* 0x000fe2000f8e00ff */
[----:B----4-:R-:W-:-:S03]  /*00e0*/  IADD3 R19, P0, PT, R1, UR6, RZ ;  /* 0x0000000601137c10 */ /* 0x010fc6000ff1e0ff */
[----:B------:R-:W-:Y:S02]  /*00f0*/  IMAD.U32 R17, RZ, RZ, UR5 ;  /* 0x00000005ff117e24 */ /* 0x000fe4000f8e00ff */
[----:B---3--:R-:W-:Y:S02]  /*0100*/  VIADD R24, R23, 0xffffffff ;  /* 0xffffffff17187836 */ /* 0x008fe40000000000 */
[----:B-1----:R-:W-:Y:S02]  /*0110*/  IMAD R25, R25, UR8, R26 ;  /* 0x0000000819197c24 */ /* 0x002fe4000f8e021a */
[----:B0-----:R-:W-:Y:S02]  /*0120*/  IMAD.X R2, RZ, RZ, UR7, P0 ;  /* 0x00000007ff027e24 */ /* 0x001fe400080e06ff */
[----:B------:R-:W-:-:S07]  /*0130*/  VIADD R23, R23, 0x1 ;  /* 0x0000000117177836 */ /* 0x000fce0000000000 */
.L_x_20:
[----:B------:R-:W-:Y:S01]  /*0140*/  ISETP.NE.AND P0, PT, R25, RZ, PT ;  /* 0x000000ff1900720c */ /* 0x000fe20003f05270 */
[----:B------:R-:W-:Y:S05]  /*0150*/  YIELD ;  /* 0x0000000000007946 */ /* 0x000fea0003800000 */
[----:B------:R-:W-:Y:S05]  /*0160*/  WARPSYNC.ALL ;  /* 0x0000000000007948 */ /* 0x000fea0003800000 */
[----:B------:R-:W-:Y:S06]  /*0170*/  BAR.SYNC.DEFER_BLOCKING 0x0 ;  /* 0x0000000000007b1d */ /* 0x000fec0000010000 */
[----:B------:R-:W-:Y:S04]  /*0180*/  BSSY B0, `(.L_x_0) ;  /* 0x000000e000007945 */ /* 0x000fe80003800000 */
[----:B0-23--:R-:W-:Y:S05]  /*0190*/  @P0 BRA `(.L_x_1) ;  /* 0x0000000000300947 */ /* 0x00dfea0003800000 */
[----:B------:R-:W0:Y:S02]  /*01a0*/  LDC.64 R4, c[0x0][0x380] ;  /* 0x0000e000ff047b82 */ /* 0x000e240000000a00 */
.L_x_2:
[----:B0-----:R-:W2:Y:S01]  /*01b0*/  LDG.E.U8.STRONG.SYS R0, desc[UR36][R4.64+0x1] ;  /* 0x0000012404007981 */ /* 0x001ea2000c1f5100 */
[----:B------:R-:W-:Y:S05]  /*01c0*/  YIELD ;  /* 0x0000000000007946 */ /* 0x000fea0003800000 */
[----:B--2---:R-:W-:-:S13]  /*01d0*/  ISETP.NE.AND P1, PT, R0, RZ, PT ;  /* 0x000000ff0000720c */ /* 0x004fda0003f25270 */
[----:B------:R-:W-:Y:S05]  /*01e0*/  @P1 BRA `(.L_x_2) ;  /* 0xfffffffc00f01947 */ /* 0x000fea000383ffff */
[----:B------:R-:W-:-:S05]  /*01f0*/  IMAD.MOV.U32 R0, RZ, RZ, 0x1 ;  /* 0x00000001ff007424 */ /* 0x000fca00078e00ff */
[----:B------:R0:W-:Y:S02]  /*0200*/  STG.E.U8.STRONG.SYS desc[UR36][R4.64+0x1], R0 ;  /* 0x0000010004007986 */ /* 0x0001e4000c115124 */
.L_x_3:
[----:B0-----:R-:W2:Y:S01]  /*0210*/  LDG.E.U8.STRONG.SYS R0, desc[UR36][R4.64] ;  /* 0x0000002404007981 */ /* 0x001ea2000c1f5100 */
[----:B------:R-:W-:Y:S05]  /*0220*/  YIELD ;  /* 0x0000000000007946 */ /* 0x000fea0003800000 */
[----:B--2---:R-:W-:-:S13]  /*0230*/  ISETP.NE.AND P1, PT, R0, RZ, PT ;  /* 0x000000ff0000720c */ /* 0x004fda0003f25270 */
[----:B------:R-:W-:Y:S05]  /*0240*/  @!P1 BRA `(.L_x_3) ;  /* 0xfffffffc00f09947 */ /* 0x000fea000383ffff */
[----:B------:R0:W-:Y:S02]  /*0250*/  STG.E.U8.STRONG.SYS desc[UR36][R4.64], RZ ;  /* 0x000000ff04007986 */ /* 0x0001e4000c115124 */
.L_x_1:
[----:B------:R-:W-:Y:S05]  /*0260*/  BSYNC B0 ;  /* 0x0000000000007941 */ /* 0x000fea0003800000 */
.L_x_0:
[----:B------:R-:W-:Y:S01]  /*0270*/  ISETP.NE.AND P1, PT, R26, RZ, PT ;  /* 0x000000ff1a00720c */ /* 0x000fe20003f25270 */
[----:B------:R-:W-:-:S12]  /*0280*/  BSSY B0, `(.L_x_4) ;  /* 0x000002d000007945 */ /* 0x000fd80003800000 */
[----:B------:R-:W-:Y:S05]  /*0290*/  @P1 BRA `(.L_x_5) ;  /* 0x0000000000ac1947 */ /* 0x000fea0003800000 */
.L_x_6:
[----:B------:R-:W2:Y:S01]  /*02a0*/  LDG.E.STRONG.SYS R0, desc[UR36][R16.64+0x4] ;  /* 0x0000042410007981 */ /* 0x000ea2000c1f5900 */
[----:B------:R-:W-:Y:S05]  /*02b0*/  YIELD ;  /* 0x0000000000007946 */ /* 0x000fea0003800000 */
[----:B--2---:R-:W-:-:S13]  /*02c0*/  ISETP.NE.AND P1, PT, R0, RZ, PT ;  /* 0x000000ff0000720c */ /* 0x004fda0003f25270 */
[----:B------:R-:W-:Y:S05]  /*02d0*/  @P1 BRA `(.L_x_6) ;  /* 0xfffffffc00f01947 */ /* 0x000fea000383ffff */
[----:B------:R-:W1:Y:S01]  /*02e0*/  S2R R7, SR_LANEID ;  /* 0x0000000000077919 */ /* 0x000e620000000000 */
[----:B------:R-:W-:Y:S02]  /*02f0*/  VOTEU.ANY UR4, UPT, PT ;  /* 0x0000000000047886 */ /* 0x000fe400038e0100 */
[----:B------:R-:W1:Y:S08]  /*0300*/  FLO.U32 R0, UR4 ;  /* 0x0000000400007d00 */ /* 0x000e7000080e0000 */
[----:B0-----:R-:W0:Y:S01]  /*0310*/  POPC R5, UR4 ;  /* 0x0000000400057d09 */ /* 0x001e220008000000 */
[----:B-1----:R-:W-:-:S13]  /*0320*/  ISETP.EQ.U32.AND P1, PT, R0, R7, PT ;  /* 0x000000070000720c */ /* 0x002fda0003f22070 */
[----:B0-----:R-:W2:Y:S01]  /*0330*/  @P1 ATOMG.E.ADD.STRONG.SYS PT, R5, desc[UR36][R16.64], R5 ;  /* 0x80000005100519a8 */ /* 0x001ea200081f5124 */
[----:B------:R-:W-:Y:S01]  /*0340*/  BSSY.RECONVERGENT B1, `(.L_x_7) ;  /* 0x000000c000017945 */ /* 0x000fe20003800200 */
[----:B------:R-:W0:Y:S02]  /*0350*/  S2R R4, SR_LTMASK ;  /* 0x0000000000047919 */ /* 0x000e240000003900 */
[----:B0-----:R-:W-:-:S06]  /*0360*/  LOP3.LUT R6, R4, UR4, RZ, 0xc0, !PT ;  /* 0x0000000404067c12 */ /* 0x001fcc000f8ec0ff */
[----:B------:R-:W0:Y:S01]  /*0370*/  POPC R6, R6 ;  /* 0x0000000600067309 */ /* 0x000e220000000000 */
[----:B--2---:R-:W0:Y:S02]  /*0380*/  SHFL.IDX PT, R3, R5, R0, 0x1f ;  /* 0x00001f0005037589 */ /* 0x004e2400000e0000 */
[----:B0-----:R-:W-:-:S05]  /*0390*/  IMAD.IADD R3, R3, 0x1, R6 ;  /* 0x0000000103037824 */ /* 0x001fca00078e0206 */
[----:B------:R-:W-:-:S13]  /*03a0*/  ISETP.NE.AND P1, PT, R3, R24, PT ;  /* 0x000000180300720c */ /* 0x000fda0003f25270 */
[----:B------:R-:W-:Y:S05]  /*03b0*/  @P1 BRA `(.L_x_8) ;  /* 0x0000000000101947 */ /* 0x000fea0003800000 */
[----:B------:R0:W-:Y:S04]  /*03c0*/  STG.E.STRONG.SYS desc[UR36][R16.64+0x4], R23 ;  /* 0x0000041710007986 */ /* 0x0001e8000c115924 */
[----:B------:R-:W2:Y:S02]  /*03d0*/  LDG.E.STRONG.SYS R0, desc[UR36][R16.64] ;  /* 0x0000002410007981 */ /* 0x000ea4000c1f5900 */
[----:B--2---:R-:W-:-:S05]  /*03e0*/  VIADD R3, R0, 0x1 ;  /* 0x0000000100037836 */ /* 0x004fca0000000000 */
[----:B------:R0:W-:Y:S02]  /*03f0*/  STG.E.STRONG.SYS desc[UR36][R16.64], R3 ;  /* 0x0000000310007986 */ /* 0x0001e4000c115924 */
.L_x_8:
[----:B------:R-:W-:Y:S05]  /*0400*/  BSYNC.RECONVERGENT B1 ;  /* 0x0000000000017941 */ /* 0x000fea0003800200 */
.L_x_7:
[----:B------:R-:W2:Y:S01]  /*0410*/  LDG.E.STRONG.SYS R0, desc[UR36][R16.64] ;  /* 0x0000002410007981 */ /* 0x000ea2000c1f5900 */
[----:B------:R-:W-:Y:S05]  /*0420*/  YIELD ;  /* 0x0000000000007946 */ /* 0x000fea0003800000 */
[----:B--2---:R-:W-:-:S13]  /*0430*/  ISETP.NE.AND P1, PT, R0, R23, PT ;  /* 0x000000170000720c */ /* 0x004fda0003f25270 */
[----:B------:R-:W-:Y:S05]  /*0440*/  @P1 BRA `(.L_x_7) ;  /* 0xfffffffc00f01947 */ /* 0x000fea000383ffff */
[----:B------:R-:W-:Y:S02]  /*0450*/  VOTEU.ANY UR4, UPT, PT ;  /* 0x0000000000047886 */ /* 0x000fe400038e0100 */
[----:B------:R-:W1:Y:S01]  /*0460*/  FLO.U32 R6, UR4 ;  /* 0x0000000400067d00 */ /* 0x000e6200080e0000 */
[----:B------:R-:W-:-:S06]  /*0470*/  UPOPC UR5, UR4 ;  /* 0x00000004000572bf */ /* 0x000fcc0008000000 */
[----:B0-----:R-:W-:Y:S01]  /*0480*/  IMAD R3, RZ, RZ, -UR5 ;  /* 0x80000005ff037e24 */ /* 0x001fe2000f8e02ff */
[----:B-1----:R-:W-:-:S13]  /*0490*/  ISETP.EQ.U32.AND P1, PT, R6, R7, PT ;  /* 0x000000070600720c */ /* 0x002fda0003f22070 */
[----:B------:R-:W2:Y:S01]  /*04a0*/  @P1 ATOMG.E.ADD.STRONG.SYS PT, R3, desc[UR36][R16.64+0x4], R3 ;  /* 0x80000403100319a8 */ /* 0x000ea200081f5124 */
[----:B------:R-:W-:-:S04]  /*04b0*/  LOP3.LUT R4, R4, UR4, RZ, 0xc0, !PT ;  /* 0x0000000404047c12 */ /* 0x000fc8000f8ec0ff */
[----:B------:R-:W0:Y:S01]  /*04c0*/  POPC R5, R4 ;  /* 0x0000000400057309 */ /* 0x000e220000000000 */
[----:B--2---:R-:W0:Y:S02]  /*04d0*/  SHFL.IDX PT, R0, R3, R6, 0x1f ;  /* 0x00001f0603007589 */ /* 0x004e2400000e0000 */
[----:B0-----:R-:W-:-:S05]  /*04e0*/  IMAD.IADD R0, R0, 0x1, -R5 ;  /* 0x0000000100007824 */ /* 0x001fca00078e0a05 */
[----:B------:R-:W-:-:S13]  /*04f0*/  ISETP.NE.AND P1, PT, R0, 0x2, PT ;  /* 0x000000020000780c */ /* 0x000fda0003f25270 */
[----:B------:R-:W-:Y:S05]  /*0500*/  @P1 BRA `(.L_x_5) ;  /* 0x0000000000101947 */ /* 0x000fea0003800000 */
[----:B------:R1:W-:Y:S04]  /*0510*/  STG.E.STRONG.SYS desc[UR36][R16.64], RZ ;  /* 0x000000ff10007986 */ /* 0x0003e8000c115924 */
[----:B------:R-:W2:Y:S02]  /*0520*/  LDG.E.STRONG.SYS R0, desc[UR36][R16.64+0x4] ;  /* 0x0000042410007981 */ /* 0x000ea4000c1f5900 */
[----:B--2---:R-:W-:-:S05]  /*0530*/  VIADD R3, R0, 0xffffffff ;  /* 0xffffffff00037836 */ /* 0x004fca0000000000 */
[----:B------:R1:W-:Y:S02]  /*0540*/  STG.E.STRONG.SYS desc[UR36][R16.64+0x4], R3 ;  /* 0x0000040310007986 */ /* 0x0003e4000c115924 */
.L_x_5:
[----:B------:R-:W-:Y:S05]  /*0550*/  BSYNC B0 ;  /* 0x0000000000007941 */ /* 0x000fea0003800000 */
.L_x_4:
[----:B------:R-:W-:Y:S05]  /*0560*/  @P0 BRA `(.L_x_9) ;  /* 0x0000000000300947 */ /* 0x000fea0003800000 */
[----:B0-----:R-:W0:Y:S02]  /*0570*/  LDC.64 R4, c[0x0][0x380] ;  /* 0x0000e000ff047b82 */ /* 0x001e240000000a00 */
.L_x_10:
[----:B0-----:R-:W2:Y:S01]  /*0580*/  LDG.E.U8.STRONG.SYS R0, desc[UR36][R4.64+0x1] ;  /* 0x0000012404007981 */ /* 0x001ea2000c1f5100 */
[----:B------:R-:W-:Y:S05]  /*0590*/  YIELD ;  /* 0x0000000000007946 */ /* 0x000fea0003800000 */
[----:B--2---:R-:W-:-:S13]  /*05a0*/  ISETP.NE.AND P0, PT, R0, RZ, PT ;  /* 0x000000ff0000720c */ /* 0x004fda0003f05270 */
[----:B------:R-:W-:Y:S05]  /*05b0*/  @P0 BRA `(.L_x_10) ;  /* 0xfffffffc00f00947 */ /* 0x000fea000383ffff */
[----:B------:R-:W-:-:S05]  /*05c0*/  IMAD.MOV.U32 R0, RZ, RZ, 0x1 ;  /* 0x00000001ff007424 */ /* 0x000fca00078e00ff */
[----:B------:R0:W-:Y:S02]  /*05d0*/  STG.E.U8.STRONG.SYS desc[UR36][R4.64+0x1], R0 ;  /* 0x0000010004007986 */ /* 0x0001e4000c115124 */
.L_x_11:
[----:B0-----:R-:W2:Y:S01]  /*05e0*/  LDG.E.U8.STRONG.SYS R0, desc[UR36][R4.64] ;  /* 0x0000002404007981 */ /* 0x001ea2000c1f5100 */
[----:B------:R-:W-:Y:S05]  /*05f0*/  YIELD ;  /* 0x0000000000007946 */ /* 0x000fea0003800000 */
[----:B--2---:R-:W-:-:S13]  /*0600*/  ISETP.NE.AND P0, PT, R0, RZ, PT ;  /* 0x000000ff0000720c */ /* 0x004fda0003f05270 */
[----:B------:R-:W-:Y:S05]  /*0610*/  @!P0 BRA `(.L_x_11) ;  /* 0xfffffffc00f08947 */ /* 0x000fea000383ffff */
[----:B------:R2:W-:Y:S02]  /*0620*/  STG.E.U8.STRONG.SYS desc[UR36][R4.64], RZ ;  /* 0x000000ff04007986 */ /* 0x0005e4000c115124 */
.L_x_9:
[----:B------:R-:W-:Y:S01]  /*0630*/  LOP3.LUT R0, R18, 0xffff, RZ, 0xc0, !PT ;  /* 0x0000ffff12007812 */ /* 0x000fe200078ec0ff */
[----:B------:R-:W-:Y:S05]  /*0640*/  WARPSYNC.ALL ;  /* 0x0000000000007948 */ /* 0x000fea0003800000 */
[----:B------:R-:W-:Y:S01]  /*0650*/  IMAD R0, R0, 0xaaab, RZ ;  /* 0x0000aaab00007824 */ /* 0x000fe200078e02ff */
[----:B------:R-:W-:Y:S04]  /*0660*/  BAR.SYNC.DEFER_BLOCKING 0x0 ;  /* 0x0000000000007b1d */ /* 0x000fe80000010000 */
[----:B------:R-:W-:-:S02]  /*0670*/  SHF.R.U32.HI R0, RZ, 0x11, R0 ;  /* 0x00000011ff007819 */ /* 0x000fc40000011600 */
[----:B------:R-:W-:Y:S02]  /*0680*/  BSSY.RECONVERGENT B6, `(.L_x_12) ;  /* 0x0000019000067945 */ /* 0x000fe40003800200 */
[----:B------:R-:W-:-:S05]  /*0690*/  PRMT R0, R0, 0x9910, RZ ;  /* 0x0000991000007816 */ /* 0x000fca00000000ff */
[----:B------:R-:W-:-:S04]  /*06a0*/  IMAD R0, R0, 0x3, RZ ;  /* 0x0000000300007824 */ /* 0x000fc800078e02ff */
[----:B------:R-:W-:-:S05]  /*06b0*/  IMAD.MOV R0, RZ, RZ, -R0 ;  /* 0x000000ffff007224 */ /* 0x000fca00078e0a00 */
[----:B-1----:R-:W-:-:S05]  /*06c0*/  PRMT R3, R0, 0x7710, RZ ;  /* 0x0000771000037816 */ /* 0x002fca00000000ff */
[----:B------:R-:W-:-:S05]  /*06d0*/  IMAD.IADD R22, R3, 0x1, R18 ;  /* 0x0000000103167824 */ /* 0x000fca00078e0212 */
[----:B------:R-:W-:-:S04]  /*06e0*/  PRMT R0, R22, 0x9910, RZ ;  /* 0x0000991016007816 */ /* 0x000fc800000000ff */
[----:B------:R-:W-:-:S04]  /*06f0*/  ISETP.NE.AND P0, PT, R0, 0x1, PT ;  /* 0x000000010000780c */ /* 0x000fc80003f05270 */
[----:B------:R-:W-:-:S13]  /*0700*/  ISETP.NE.OR P0, PT, R25, 0x1, P0 ;  /* 0x000000011900780c */ /* 0x000fda0000705670 */
[----:B------:R-:W-:Y:S05]  /*0710*/  @P0 BRA `(.L_x_13) ;  /* 0x00000000003c0947 */ /* 0x000fea0003800000 */
[----:B0-2---:R-:W0:Y:S02]  /*0720*/  LDC.64 R4, c[0x0][0x380] ;  /* 0x0000e000ff047b82 */ /* 0x005e240000000a00 */
[----:B0-----:R-:W2:Y:S02]  /*0730*/  LDG.E.STRONG.SYS R4, desc[UR36][R4.64+0xc] ;  /* 0x00000c2404047981 */ /* 0x001ea4000c1f5900 */
[----:B--2---:R-:W-:-:S13]  /*0740*/  ISETP.NE.AND P0, PT, R4, 0x1, PT ;  /* 0x000000010400780c */ /* 0x004fda0003f05270 */
[----:B------:R-:W-:Y:S05]  /*0750*/  @!P0 BRA `(.L_x_14) ;  /* 0x0000000000208947 */ /* 0x000fea0003800000 */
[----:B------:R-:W-:Y:S01]  /*0760*/  MOV R8, 0x0 ;  /* 0x0000000000087802 */ /* 0x000fe20000000f00 */
[----:B------:R-:W0:Y:S01]  /*0770*/  LDCU.64 UR4, c[0x4][0x8] ;  /* 0x01000100ff0477ac */ /* 0x000e220008000a00 */
[----:B------:R-:W-:-:S04]  /*0780*/  CS2R R6, SRZ ;  /* 0x0000000000067805 */ /* 0x000fc8000001ff00 */
[----:B------:R-:W1:Y:S01]  /*0790*/  LDC.64 R8, c[0x4][R8] ;  /* 0x0100000008087b82 */ /* 0x000e620000000a00 */
[----:B0-----:R-:W-:Y:S02]  /*07a0*/  IMAD.U32 R4, RZ, RZ, UR4 ;  /* 0x00000004ff047e24 */ /* 0x001fe4000f8e00ff */
[----:B------:R-:W-:-:S07]  /*07b0*/  IMAD.U32 R5, RZ, RZ, UR5 ;  /* 0x00000005ff057e24 */ /* 0x000fce000f8e00ff */
[----:B------:R-:W-:-:S07]  /*07c0*/  LEPC R20, `(.L_x_14) ;  /* 0x000000001014794e */ /* 0x000fce0000000000 */
[----:B-1----:R-:W-:Y:S05]  /*07d0*/  CALL.ABS.NOINC R8 ;  /* 0x0000000008007343 */ /* 0x002fea0003c00000 */
.L_x_14:
[----:B------:R-:W0:Y:S01]  /*07e0*/  LDC.64 R4, c[0x0][0x380] ;  /* 0x0000e000ff047b82 */ /* 0x000e220000000a00 */
[----:B------:R-:W-:-:S05]  /*07f0*/  IMAD.MOV.U32 R3, RZ, RZ, 0x2 ;  /* 0x00000002ff037424 */ /* 0x000fca00078e00ff */
[----:B0-----:R1:W-:Y:S02]  /*0800*/  STG.E.STRONG.SYS desc[UR36][R4.64+0xc], R3 ;  /* 0x00000c0304007986 */ /* 0x0013e4000c115924 */
.L_x_13:
[----:B------:R-:W-:Y:S05]  /*0810*/  BSYNC.RECONVERGENT B6 ;  /* 0x0000000000067941 */ /* 0x000fea0003800200 */
.L_x_12:
[----:B------:R-:W-:Y:S01]  /*0820*/  PRMT R0, R22, 0x9910, RZ ;  /* 0x0000991016007816 */ /* 0x000fe200000000ff */
[----:B------:R-:W-:Y:S03]  /*0830*/  BSSY.RECONVERGENT B6, `(.L_x_15) ;  /* 0x0000012000067945 */ /* 0x000fe60003800200 */
[----:B------:R-:W-:-:S04]  /*0840*/  ISETP.NE.AND P0, PT, R0, 0x2, PT ;  /* 0x000000020000780c */ /* 0x000fc80003f05270 */
[----:B------:R-:W-:-:S13]  /*0850*/  ISETP.NE.OR P0, PT, R25, RZ, P0 ;  /* 0x000000ff1900720c */ /* 0x000fda0000705670 */
[----:B------:R-:W-:Y:S05]  /*0860*/  @P0 BRA `(.L_x_16) ;  /* 0x0000000000380947 */ /* 0x000fea0003800000 */
[----:B012---:R-:W0:Y:S02]  /*0870*/  LDC.64 R4, c[0x0][0x380] ;  /* 0x0000e000ff047b82 */ /* 0x007e240000000a00 */
        /* <DEDUP_REMOVED lines=11> */
.L_x_17:
[----:B------:R-:W0:Y:S02]  /*0930*/  LDC.64 R4, c[0x0][0x380] ;  /* 0x0000e000ff047b82 */ /* 0x000e240000000a00 */
[----:B0-----:R3:W-:Y:S02]  /*0940*/  STG.E.STRONG.SYS desc[UR36][R4.64+0xc], RZ ;  /* 0x00000cff04007986 */ /* 0x0017e4000c115924 */
.L_x_16:
[----:B------:R-:W-:Y:S05]  /*0950*/  BSYNC.RECONVERGENT B6 ;  /* 0x0000000000067941 */ /* 0x000fea0003800200 */
.L_x_15:
[----:B------:R-:W-:Y:S01]  /*0960*/  LOP3.LUT R0, R18, 0xffff, RZ, 0xc0, !PT ;  /* 0x0000ffff12007812 */ /* 0x000fe200078ec0ff */
[----:B------:R-:W-:Y:S03]  /*0970*/  BSSY.RECONVERGENT B6, `(.L_x_18) ;  /* 0x0000016000067945 */ /* 0x000fe60003800200 */
[----:B------:R-:W-:-:S04]  /*0980*/  SHF.R.U32.HI R0, RZ, 0x3, R0 ;  /* 0x00000003ff007819 */ /* 0x000fc80000011600 */
[----:B------:R-:W-:-:S05]  /*0990*/  LOP3.LUT R0, R0, 0xffff, RZ, 0xc0, !PT ;  /* 0x0000ffff00007812 */ /* 0x000fca00078ec0ff */
[----:B------:R-:W-:-:S05]  /*09a0*/  IMAD R0, R0, 0x20c5, RZ ;  /* 0x000020c500007824 */ /* 0x000fca00078e02ff */
[----:B------:R-:W-:-:S04]  /*09b0*/  SHF.R.U32.HI R0, RZ, 0x14, R0 ;  /* 0x00000014ff007819 */ /* 0x000fc80000011600 */
[----:B------:R-:W-:-:S05]  /*09c0*/  PRMT R0, R0, 0x9910, RZ ;  /* 0x0000991000007816 */ /* 0x000fca00000000ff */
[----:B------:R-:W-:-:S04]  /*09d0*/  IMAD R0, R0, 0x3e8, RZ ;  /* 0x000003e800007824 */ /* 0x000fc800078e02ff */
[----:B------:R-:W-:-:S05]  /*09e0*/  IMAD.MOV R0, RZ, RZ, -R0 ;  /* 0x000000ffff007224 */ /* 0x000fca00078e0a00 */
[----:B-1----:R-:W-:-:S05]  /*09f0*/  PRMT R3, R0, 0x7710, RZ ;  /* 0x0000771000037816 */ /* 0x002fca00000000ff */
[----:B------:R-:W-:-:S05]  /*0a00*/  IMAD.IADD R0, R3, 0x1, R18 ;  /* 0x0000000103007824 */ /* 0x000fca00078e0212 */
[----:B------:R-:W-:-:S13]  /*0a10*/  LOP3.LUT P0, RZ, R25, 0xffff, R0, 0xf8, !PT ;  /* 0x0000ffff19ff7812 */ /* 0x000fda000780f800 */
[----:B------:R-:W-:Y:S05]  /*0a20*/  @P0 BRA `(.L_x_19) ;  /* 0x0000000000280947 */ /* 0x000fea0003800000 */
[----:B------:R-:W-:Y:S01]  /*0a30*/  MOV R8, 0x0 ;  /* 0x0000000000087802 */ /* 0x000fe20000000f00 */
[----:B------:R1:W-:Y:S01]  /*0a40*/  STL [R1], R18 ;  /* 0x0000001201007387 */ /* 0x0003e20000100800 */
[----:B------:R-:W0:Y:S01]  /*0a50*/  LDCU.64 UR4, c[0x4][0x18] ;  /* 0x01000300ff0477ac */ /* 0x000e220008000a00 */
[----:B------:R-:W-:Y:S02]  /*0a60*/  IMAD.MOV.U32 R6, RZ, RZ, R19 ;  /* 0x000000ffff067224 */ /* 0x000fe400078e0013 */
[----:B------:R-:W-:Y:S01]  /*0a70*/  IMAD.MOV.U32 R7, RZ, RZ, R2 ;  /* 0x000000ffff077224 */ /* 0x000fe200078e0002 */
[----:B------:R-:W4:Y:S01]  /*0a80*/  LDC.64 R8, c[0x4][R8] ;  /* 0x0100000008087b82 */ /* 0x000f220000000a00 */
[----:B0-23--:R-:W-:Y:S02]  /*0a90*/  IMAD.U32 R4, RZ, RZ, UR4 ;  /* 0x00000004ff047e24 */ /* 0x00dfe4000f8e00ff */
[----:B-1----:R-:W-:-:S07]  /*0aa0*/  IMAD.U32 R5, RZ, RZ, UR5 ;  /* 0x00000005ff057e24 */ /* 0x002fce000f8e00ff */
[----:B------:R-:W-:-:S07]  /*0ab0*/  LEPC R20, `(.L_x_19) ;  /* 0x000000001014794e */ /* 0x000fce0000000000 */
[----:B----4-:R-:W-:Y:S05]  /*0ac0*/  CALL.ABS.NOINC R8 ;  /* 0x0000000008007343 */ /* 0x010fea0003c00000 */
.L_x_19:
[----:B------:R-:W-:Y:S05]  /*0ad0*/  BSYNC.RECONVERGENT B6 ;  /* 0x0000000000067941 */ /* 0x000fea0003800200 */
.L_x_18:
[----:B------:R-:W-:-:S05]  /*0ae0*/  VIADD R18, R18, 0x1 ;  /* 0x0000000112127836 */ /* 0x000fca0000000000 */
[----:B------:R-:W-:-:S13]  /*0af0*/  ISETP.NE.AND P0, PT, R18, 0x2710, PT ;  /* 0x000027101200780c */ /* 0x000fda0003f05270 */
[----:B------:R-:W-:Y:S05]  /*0b00*/  @P0 BRA `(.L_x_20) ;  /* 0xfffffff4008c0947 */ /* 0x000fea000383ffff */
[----:B------:R-:W-:Y:S05]  /*0b10*/  EXIT ;  /* 0x000000000000794d */ /* 0x000fea0003800000 */
.L_x_21:
[----:B------:R-:W-:-:S00]  /*0b20*/  BRA `(.L_x_21) ;  /* 0xfffffffc00fc7947 */ /* 0x000fc0000383ffff */
[----:B------:R-:W-:-:S00]  /*0b30*/  NOP ;  /* 0x0000000000007918 */ /* 0x000fc00000000000 */
        /* <DEDUP_REMOVED lines=12> */
.L_x_22:


//--------------------- .nv.global.init           --------------------------
	.section	.nv.global.init,"aw",@progbits
.nv.global.init:
	.type		$str$2,@object
	.size		$str$2,($str - $str$2)
$str$2:
        /*0000*/ 	.byte	0x69, 0x74, 0x65, 0x72, 0x20, 0x25, 0x64, 0x0a, 0x00
	.type		$str,@object
	.size		$str,($str$1 - $str)
$str:
        /*0009*/ 	.byte	0x44, 0x65, 0x76, 0x69, 0x63, 0x65, 0x20, 0x31, 0x20, 0x45, 0x52, 0x52, 0x4f, 0x52, 0x21, 0x0a
        /*0019*/ 	.byte	0x00
	.type		$str$1,@object
	.size		$str$1,(.L_1 - $str$1)
$str$1:
        /*001a*/ 	.byte	0x44, 0x65, 0x76, 0x69, 0x63, 0x65, 0x20, 0x30, 0x20, 0x45, 0x52, 0x52, 0x4f, 0x52, 0x21, 0x0a
        /*002a*/ 	.byte	0x00
.L_1:


//--------------------- .nv.shared.reserved.0     --------------------------
	.section	.nv.shared.reserved.0,"aw",@nobits
	.weak		__nv_reservedSMEM_offset_0_alias
	.size		__nv_reservedSMEM_offset_0_alias, 0, 64
	.other		__nv_reservedSMEM_offset_0_alias,@"STO_CUDA_RESERVED_SHARED STV_DEFAULT"
__nv_reservedSMEM_offset_0_alias:
	.zero		0
	.zero		64


//--------------------- .nv.constant0._Z8mykernelP11SharedState --------------------------
	.section	.nv.constant0._Z8mykernelP11SharedState,"a",@progbits
	.sectionflags	@""
	.align	4
.nv.constant0._Z8mykernelP11SharedState:
	.zero		904


//--------------------- SYMBOLS --------------------------

	.type		.nv.reservedSmem.offset0,@object
	.size		.nv.reservedSmem.offset0,0x4
	.type		vprintf,@function
